	.headerflags	@"EF_CUDA_TEXMODE_UNIFIED EF_CUDA_64BIT_ADDRESS EF_CUDA_ACCELERATORS EF_CUDA_SM90 EF_CUDA_VIRTUAL_SM(EF_CUDA_SM90)"
	.elftype	@"ET_EXEC"


//--------------------- .nv.info                  --------------------------
	.section	.nv.info,"",@"SHT_CUDA_INFO"
	.align	4


	//----- nvinfo : EIATTR_REGCOUNT
	.align		4
        /*0000*/ 	.byte	0x04, 0x2f
        /*0002*/ 	.short	(.L_1 - .L_0)
	.align		4
.L_0:
        /*0004*/ 	.word	index@(triton_poi_fused_mean_76)
        /*0008*/ 	.word	0x0000000c


	//----- nvinfo : EIATTR_MIN_STACK_SIZE
	.align		4
.L_1:
        /*000c*/ 	.byte	0x04, 0x12
        /*000e*/ 	.short	(.L_3 - .L_2)
	.align		4
.L_2:
        /*0010*/ 	.word	index@(triton_poi_fused_mean_76)
        /*0014*/ 	.word	0x00000000


	//----- nvinfo : EIATTR_FRAME_SIZE
	.align		4
.L_3:
        /*0018*/ 	.byte	0x04, 0x11
        /*001a*/ 	.short	(.L_5 - .L_4)
	.align		4
.L_4:
        /*001c*/ 	.word	index@(triton_poi_fused_mean_76)
        /*0020*/ 	.word	0x00000000


	//----- nvinfo : EIATTR_MIN_STACK_SIZE
	.align		4
.L_5:
        /*0024*/ 	.byte	0x04, 0x12
        /*0026*/ 	.short	(.L_7 - .L_6)
	.align		4
.L_6:
        /*0028*/ 	.word	index@(triton_poi_fused_mean_76)
        /*002c*/ 	.word	0x00000000
.L_7:


//--------------------- .nv.info.triton_poi_fused_mean_76 --------------------------
	.section	.nv.info.triton_poi_fused_mean_76,"",@"SHT_CUDA_INFO"
	.sectionflags	@""
	.align	4


	//----- nvinfo : EIATTR_CUDA_API_VERSION
	.align		4
        /*0000*/ 	.byte	0x04, 0x37
        /*0002*/ 	.short	(.L_9 - .L_8)
.L_8:
        /*0004*/ 	.word	0x0000007c


	//----- nvinfo : EIATTR_KPARAM_INFO
	.align		4
.L_9:
        /*0008*/ 	.byte	0x04, 0x17
        /*000a*/ 	.short	(.L_11 - .L_10)
.L_10:
        /*000c*/ 	.word	0x00000000
        /*0010*/ 	.short	0x0002
        /*0012*/ 	.short	0x0010
        /*0014*/ 	.byte	0x00, 0xf0, 0x11, 0x00


	//----- nvinfo : EIATTR_KPARAM_INFO
	.align		4
.L_11:
        /*0018*/ 	.byte	0x04, 0x17
        /*001a*/ 	.short	(.L_13 - .L_12)
.L_12:
        /*001c*/ 	.word	0x00000000
        /*0020*/ 	.short	0x0001
        /*0022*/ 	.short	0x0008
        /*0024*/ 	.byte	0x00, 0xf4, 0x21, 0x00


	//----- nvinfo : EIATTR_KPARAM_INFO
	.align		4
.L_13:
        /*0028*/ 	.byte	0x04, 0x17
        /*002a*/ 	.short	(.L_15 - .L_14)
.L_14:
        /*002c*/ 	.word	0x00000000
        /*0030*/ 	.short	0x0000
        /*0032*/ 	.short	0x0000
        /*0034*/ 	.byte	0x00, 0xf4, 0x21, 0x00


	//----- nvinfo : EIATTR_SPARSE_MMA_MASK
	.align		4
.L_15:
        /*0038*/ 	.byte	0x03, 0x50
        /*003a*/ 	.short	0x0000


	//----- nvinfo : EIATTR_MAXREG_COUNT
	.align		4
        /*003c*/ 	.byte	0x03, 0x1b
        /*003e*/ 	.short	0x00ff


	//----- nvinfo : EIATTR_EXIT_INSTR_OFFSETS
	.align		4
        /*0040*/ 	.byte	0x04, 0x1c
        /*0042*/ 	.short	(.L_17 - .L_16)


	//   ....[0]....
.L_16:
        /*0044*/ 	.word	0x00000140


	//----- nvinfo : EIATTR_REQNTID
	.align		4
.L_17:
        /*0048*/ 	.byte	0x04, 0x10
        /*004a*/ 	.short	(.L_19 - .L_18)
.L_18:
        /*004c*/ 	.word	0x00000080
        /*0050*/ 	.word	0x00000001
        /*0054*/ 	.word	0x00000001


	//----- nvinfo : EIATTR_CBANK_PARAM_SIZE
	.align		4
.L_19:
        /*0058*/ 	.byte	0x03, 0x19
        /*005a*/ 	.short	0x0014


	//----- nvinfo : EIATTR_PARAM_CBANK
	.align		4
        /*005c*/ 	.byte	0x04, 0x0a
        /*005e*/ 	.short	(.L_21 - .L_20)
	.align		4
.L_20:
        /*0060*/ 	.word	index@(.nv.constant0.triton_poi_fused_mean_76)
        /*0064*/ 	.short	0x0210
        /*0066*/ 	.short	0x0014


	//----- nvinfo : EIATTR_SW_WAR
	.align		4
.L_21:
        /*0068*/ 	.byte	0x04, 0x36
        /*006a*/ 	.short	(.L_23 - .L_22)
.L_22:
        /*006c*/ 	.word	0x00000008
.L_23:


//--------------------- .nv.callgraph             --------------------------
	.section	.nv.callgraph,"",@"SHT_CUDA_CALLGRAPH"
	.align	4
	.sectionentsize	8
	.align		4
        /*0000*/ 	.word	0x00000000
	.align		4
        /*0004*/ 	.word	0xffffffff
	.align		4
        /*0008*/ 	.word	0x00000000
	.align		4
        /*000c*/ 	.word	0xfffffffe
	.align		4
        /*0010*/ 	.word	0x00000000
	.align		4
        /*0014*/ 	.word	0xfffffffd
	.align		4
        /*0018*/ 	.word	0x00000000
	.align		4
        /*001c*/ 	.word	0xfffffffc


//--------------------- .text.triton_poi_fused_mean_76 --------------------------
	.section	.text.triton_poi_fused_mean_76,"ax",@progbits
	.align	128
        .global         triton_poi_fused_mean_76
        .type           triton_poi_fused_mean_76,@function
        .size           triton_poi_fused_mean_76,(.L_x_1 - triton_poi_fused_mean_76)
        .other          triton_poi_fused_mean_76,@"STO_CUDA_ENTRY STV_DEFAULT"
triton_poi_fused_mean_76:
.text.triton_poi_fused_mean_76:
[----:B------:R-:W-:Y:S01]  /*0000*/  LDC R1, c[0x0][0x28] ;  /* 0x00000a00ff017b82 */ /* 0x000fe20000000800 */
[----:B------:R-:W1:Y:S07]  /*0010*/  S2R R0, SR_TID.X ;  /* 0x0000000000007919 */ /* 0x000e6e0000002100 */
[----:B------:R-:W2:Y:S01]  /*0020*/  LDC.64 R2, c[0x0][0x210] ;  /* 0x00008400ff027b82 */ /* 0x000ea20000000a00 */
[----:B------:R-:W-:Y:S01]  /*0030*/  ULDC.64 UR4, c[0x0][0x208] ;  /* 0x0000820000047ab9 */ /* 0x000fe20000000a00 */
[----:B------:R-:W3:Y:S01]  /*0040*/  S2R R7, SR_CTAID.X ;  /* 0x0000000000077919 */ /* 0x000ee20000002500 */
[----:B-1----:R-:W-:-:S04]  /*0050*/  LOP3.LUT R0, R0, 0x7f, RZ, 0xc0, !PT ;  /* 0x0000007f00007812 */ /* 0x002fc800078ec0ff */
[----:B---3--:R-:W-:-:S04]  /*0060*/  LEA R7, R7, R0, 0x7 ;  /* 0x0000000007077211 */ /* 0x008fc800078e38ff */
[----:B------:R-:W-:-:S05]  /*0070*/  SHF.L.U32 R5, R7, 0x2, RZ ;  /* 0x0000000207057819 */ /* 0x000fca00000006ff */
[----:B--2---:R-:W-:Y:S02]  /*0080*/  IMAD.WIDE R2, R5, 0x4, R2 ;  /* 0x0000000405027825 */ /* 0x004fe400078e0202 */
[----:B------:R-:W1:Y:S03]  /*0090*/  LDC.64 R4, c[0x0][0x218] ;  /* 0x00008600ff047b82 */ /* 0x000e660000000a00 */
[----:B------:R-:W2:Y:S04]  /*00a0*/  LDG.E.EL R0, desc[UR4][R2.64] ;  /* 0x0000000402007981 */ /* 0x000ea8000c2e1900 */
[----:B------:R-:W2:Y:S04]  /*00b0*/  LDG.E.EL R9, desc[UR4][R2.64+0x4] ;  /* 0x0000040402097981 */ /* 0x000ea8000c2e1900 */
[----:B------:R-:W3:Y:S04]  /*00c0*/  LDG.E.EL R6, desc[UR4][R2.64+0x8] ;  /* 0x0000080402067981 */ /* 0x000ee8000c2e1900 */
[----:B------:R-:W4:Y:S01]  /*00d0*/  LDG.E.EL R8, desc[UR4][R2.64+0xc] ;  /* 0x00000c0402087981 */ /* 0x000f22000c2e1900 */
[----:B-1----:R-:W-:-:S04]  /*00e0*/  IMAD.WIDE R4, R7, 0x4, R4 ;  /* 0x0000000407047825 */ /* 0x002fc800078e0204 */
[----:B--2---:R-:W-:-:S04]  /*00f0*/  FADD R9, R0, R9 ;  /* 0x0000000900097221 */ /* 0x004fc80000000000 */
[----:B---3--:R-:W-:-:S04]  /*0100*/  FADD R9, R6, R9 ;  /* 0x0000000906097221 */ /* 0x008fc80000000000 */
[----:B----4-:R-:W-:-:S04]  /*0110*/  FADD R8, R8, R9 ;  /* 0x0000000908087221 */ /* 0x010fc80000000000 */
[----:B------:R-:W-:-:S05]  /*0120*/  FMUL R7, R8, 0.25 ;  /* 0x3e80000008077820 */ /* 0x000fca0000400000 */
[----:B------:R-:W-:Y:S01]  /*0130*/  STG.E desc[UR4][R4.64], R7 ;  /* 0x0000000704007986 */ /* 0x000fe2000c101904 */
[----:B------:R-:W-:Y:S05]  /*0140*/  EXIT ;  /* 0x000000000000794d */ /* 0x000fea0003800000 */
.L_x_0:
[----:B------:R-:W-:-:S00]  /*0150*/  BRA `(.L_x_0) ;  /* 0xfffffffc00fc7947 */ /* 0x000fc0000383ffff */
[----:B------:R-:W-:-:S00]  /*0160*/  NOP ;  /* 0x0000000000007918 */ /* 0x000fc00000000000 */
        /* <DEDUP_REMOVED lines=9> */
.L_x_1:


//--------------------- .nv.constant0.triton_poi_fused_mean_76 --------------------------
	.section	.nv.constant0.triton_poi_fused_mean_76,"a",@progbits
	.sectionflags	@""
	.align	4
.nv.constant0.triton_poi_fused_mean_76:
	.zero		548
